	.headerflags	@"EF_CUDA_TEXMODE_UNIFIED EF_CUDA_64BIT_ADDRESS EF_CUDA_ACCELERATORS EF_CUDA_SM90 EF_CUDA_VIRTUAL_SM(EF_CUDA_SM90)"
	.elftype	@"ET_EXEC"


//--------------------- .nv.info                  --------------------------
	.section	.nv.info,"",@"SHT_CUDA_INFO"
	.align	4


	//----- nvinfo : EIATTR_REGCOUNT
	.align		4
        /*0000*/ 	.byte	0x04, 0x2f
        /*0002*/ 	.short	(.L_1 - .L_0)
	.align		4
.L_0:
        /*0004*/ 	.word	index@(triton_poi_fused_convolution_12)
        /*0008*/ 	.word	0x0000000a


	//----- nvinfo : EIATTR_MIN_STACK_SIZE
	.align		4
.L_1:
        /*000c*/ 	.byte	0x04, 0x12
        /*000e*/ 	.short	(.L_3 - .L_2)
	.align		4
.L_2:
        /*0010*/ 	.word	index@(triton_poi_fused_convolution_12)
        /*0014*/ 	.word	0x00000000


	//----- nvinfo : EIATTR_FRAME_SIZE
	.align		4
.L_3:
        /*0018*/ 	.byte	0x04, 0x11
        /*001a*/ 	.short	(.L_5 - .L_4)
	.align		4
.L_4:
        /*001c*/ 	.word	index@(triton_poi_fused_convolution_12)
        /*0020*/ 	.word	0x00000000


	//----- nvinfo : EIATTR_MIN_STACK_SIZE
	.align		4
.L_5:
        /*0024*/ 	.byte	0x04, 0x12
        /*0026*/ 	.short	(.L_7 - .L_6)
	.align		4
.L_6:
        /*0028*/ 	.word	index@(triton_poi_fused_convolution_12)
        /*002c*/ 	.word	0x00000000
.L_7:


//--------------------- .nv.info.triton_poi_fused_convolution_12 --------------------------
	.section	.nv.info.triton_poi_fused_convolution_12,"",@"SHT_CUDA_INFO"
	.sectionflags	@""
	.align	4


	//----- nvinfo : EIATTR_CUDA_API_VERSION
	.align		4
        /*0000*/ 	.byte	0x04, 0x37
        /*0002*/ 	.short	(.L_9 - .L_8)
.L_8:
        /*0004*/ 	.word	0x0000007c


	//----- nvinfo : EIATTR_KPARAM_INFO
	.align		4
.L_9:
        /*0008*/ 	.byte	0x04, 0x17
        /*000a*/ 	.short	(.L_11 - .L_10)
.L_10:
        /*000c*/ 	.word	0x00000000
        /*0010*/ 	.short	0x0002
        /*0012*/ 	.short	0x0010
        /*0014*/ 	.byte	0x00, 0xf0, 0x11, 0x00


	//----- nvinfo : EIATTR_KPARAM_INFO
	.align		4
.L_11:
        /*0018*/ 	.byte	0x04, 0x17
        /*001a*/ 	.short	(.L_13 - .L_12)
.L_12:
        /*001c*/ 	.word	0x00000000
        /*0020*/ 	.short	0x0001
        /*0022*/ 	.short	0x0008
        /*0024*/ 	.byte	0x00, 0xf4, 0x21, 0x00


	//----- nvinfo : EIATTR_KPARAM_INFO
	.align		4
.L_13:
        /*0028*/ 	.byte	0x04, 0x17
        /*002a*/ 	.short	(.L_15 - .L_14)
.L_14:
        /*002c*/ 	.word	0x00000000
        /*0030*/ 	.short	0x0000
        /*0032*/ 	.short	0x0000
        /*0034*/ 	.byte	0x00, 0xf4, 0x21, 0x00


	//----- nvinfo : EIATTR_SPARSE_MMA_MASK
	.align		4
.L_15:
        /*0038*/ 	.byte	0x03, 0x50
        /*003a*/ 	.short	0x0000


	//----- nvinfo : EIATTR_MAXREG_COUNT
	.align		4
        /*003c*/ 	.byte	0x03, 0x1b
        /*003e*/ 	.short	0x00ff


	//----- nvinfo : EIATTR_EXIT_INSTR_OFFSETS
	.align		4
        /*0040*/ 	.byte	0x04, 0x1c
        /*0042*/ 	.short	(.L_17 - .L_16)


	//   ....[0]....
.L_16:
        /*0044*/ 	.word	0x000000d0


	//----- nvinfo : EIATTR_REQNTID
	.align		4
.L_17:
        /*0048*/ 	.byte	0x04, 0x10
        /*004a*/ 	.short	(.L_19 - .L_18)
.L_18:
        /*004c*/ 	.word	0x00000080
        /*0050*/ 	.word	0x00000001
        /*0054*/ 	.word	0x00000001


	//----- nvinfo : EIATTR_CBANK_PARAM_SIZE
	.align		4
.L_19:
        /*0058*/ 	.byte	0x03, 0x19
        /*005a*/ 	.short	0x0014


	//----- nvinfo : EIATTR_PARAM_CBANK
	.align		4
        /*005c*/ 	.byte	0x04, 0x0a
        /*005e*/ 	.short	(.L_21 - .L_20)
	.align		4
.L_20:
        /*0060*/ 	.word	index@(.nv.constant0.triton_poi_fused_convolution_12)
        /*0064*/ 	.short	0x0210
        /*0066*/ 	.short	0x0014


	//----- nvinfo : EIATTR_SW_WAR
	.align		4
.L_21:
        /*0068*/ 	.byte	0x04, 0x36
        /*006a*/ 	.short	(.L_23 - .L_22)
.L_22:
        /*006c*/ 	.word	0x00000008
.L_23:


//--------------------- .nv.callgraph             --------------------------
	.section	.nv.callgraph,"",@"SHT_CUDA_CALLGRAPH"
	.align	4
	.sectionentsize	8
	.align		4
        /*0000*/ 	.word	0x00000000
	.align		4
        /*0004*/ 	.word	0xffffffff
	.align		4
        /*0008*/ 	.word	0x00000000
	.align		4
        /*000c*/ 	.word	0xfffffffe
	.align		4
        /*0010*/ 	.word	0x00000000
	.align		4
        /*0014*/ 	.word	0xfffffffd
	.align		4
        /*0018*/ 	.word	0x00000000
	.align		4
        /*001c*/ 	.word	0xfffffffc


//--------------------- .text.triton_poi_fused_convolution_12 --------------------------
	.section	.text.triton_poi_fused_convolution_12,"ax",@progbits
	.align	128
        .global         triton_poi_fused_convolution_12
        .type           triton_poi_fused_convolution_12,@function
        .size           triton_poi_fused_convolution_12,(.L_x_1 - triton_poi_fused_convolution_12)
        .other          triton_poi_fused_convolution_12,@"STO_CUDA_ENTRY STV_DEFAULT"
triton_poi_fused_convolution_12:
.text.triton_poi_fused_convolution_12:
[----:B------:R-:W-:Y:S01]  /*0000*/  LDC R1, c[0x0][0x28] ;  /* 0x00000a00ff017b82 */ /* 0x000fe20000000800 */
[----:B------:R-:W1:Y:S07]  /*0010*/  S2R R0, SR_TID.X ;  /* 0x0000000000007919 */ /* 0x000e6e0000002100 */
[----:B------:R-:W2:Y:S01]  /*0020*/  LDC.64 R2, c[0x0][0x210] ;  /* 0x00008400ff027b82 */ /* 0x000ea20000000a00 */
[----:B------:R-:W-:Y:S01]  /*0030*/  ULDC.64 UR4, c[0x0][0x208] ;  /* 0x0000820000047ab9 */ /* 0x000fe20000000a00 */
[----:B------:R-:W3:Y:S06]  /*0040*/  S2R R7, SR_CTAID.X ;  /* 0x0000000000077919 */ /* 0x000eec0000002500 */
[----:B------:R-:W4:Y:S01]  /*0050*/  LDC.64 R4, c[0x0][0x218] ;  /* 0x00008600ff047b82 */ /* 0x000f220000000a00 */
[----:B-1----:R-:W-:Y:S01]  /*0060*/  LOP3.LUT R0, R0, 0x7f, RZ, 0xc0, !PT ;  /* 0x0000007f00007812 */ /* 0x002fe200078ec0ff */
[----:B----4-:R-:W4:Y:S03]  /*0070*/  LDG.E R5, desc[UR4][R4.64] ;  /* 0x0000000404057981 */ /* 0x010f26000c1e1900 */
[----:B---3--:R-:W-:-:S05]  /*0080*/  LEA R7, R7, R0, 0x7 ;  /* 0x0000000007077211 */ /* 0x008fca00078e38ff */
[----:B--2---:R-:W-:-:S05]  /*0090*/  IMAD.WIDE R2, R7, 0x4, R2 ;  /* 0x0000000407027825 */ /* 0x004fca00078e0202 */
[----:B------:R-:W4:Y:S02]  /*00a0*/  LDG.E R0, desc[UR4][R2.64] ;  /* 0x0000000402007981 */ /* 0x000f24000c1e1900 */
[----:B----4-:R-:W-:-:S05]  /*00b0*/  FADD R7, R0, R5 ;  /* 0x0000000500077221 */ /* 0x010fca0000000000 */
[----:B------:R-:W-:Y:S01]  /*00c0*/  STG.E desc[UR4][R2.64], R7 ;  /* 0x0000000702007986 */ /* 0x000fe2000c101904 */
[----:B------:R-:W-:Y:S05]  /*00d0*/  EXIT ;  /* 0x000000000000794d */ /* 0x000fea0003800000 */
.L_x_0:
[----:B------:R-:W-:-:S00]  /*00e0*/  BRA `(.L_x_0) ;  /* 0xfffffffc00fc7947 */ /* 0x000fc0000383ffff */
[----:B------:R-:W-:-:S00]  /*00f0*/  NOP ;  /* 0x0000000000007918 */ /* 0x000fc00000000000 */
        /* <DEDUP_REMOVED lines=8> */
.L_x_1:


//--------------------- .nv.constant0.triton_poi_fused_convolution_12 --------------------------
	.section	.nv.constant0.triton_poi_fused_convolution_12,"a",@progbits
	.sectionflags	@""
	.align	4
.nv.constant0.triton_poi_fused_convolution_12:
	.zero		548
